	.headerflags	@"EF_CUDA_TEXMODE_UNIFIED EF_CUDA_64BIT_ADDRESS EF_CUDA_ACCELERATORS EF_CUDA_SM90 EF_CUDA_VIRTUAL_SM(EF_CUDA_SM90)"
	.elftype	@"ET_EXEC"


//--------------------- .nv.info                  --------------------------
	.section	.nv.info,"",@"SHT_CUDA_INFO"
	.align	4


	//----- nvinfo : EIATTR_REGCOUNT
	.align		4
        /*0000*/ 	.byte	0x04, 0x2f
        /*0002*/ 	.short	(.L_3 - .L_2)
	.align		4
.L_2:
        /*0004*/ 	.word	index@(triton_poi_fused__native_batch_norm_legit_no_training_add_relu_27)
        /*0008*/ 	.word	0x00000014


	//----- nvinfo : EIATTR_MIN_STACK_SIZE
	.align		4
.L_3:
        /*000c*/ 	.byte	0x04, 0x12
        /*000e*/ 	.short	(.L_5 - .L_4)
	.align		4
.L_4:
        /*0010*/ 	.word	index@(triton_poi_fused__native_batch_norm_legit_no_training_add_relu_27)
        /*0014*/ 	.word	0x00000000


	//----- nvinfo : EIATTR_FRAME_SIZE
	.align		4
.L_5:
        /*0018*/ 	.byte	0x04, 0x11
        /*001a*/ 	.short	(.L_7 - .L_6)
	.align		4
.L_6:
        /*001c*/ 	.word	index@(triton_poi_fused__native_batch_norm_legit_no_training_add_relu_27)
        /*0020*/ 	.word	0x00000000


	//----- nvinfo : EIATTR_MIN_STACK_SIZE
	.align		4
.L_7:
        /*0024*/ 	.byte	0x04, 0x12
        /*0026*/ 	.short	(.L_9 - .L_8)
	.align		4
.L_8:
        /*0028*/ 	.word	index@(triton_poi_fused__native_batch_norm_legit_no_training_add_relu_27)
        /*002c*/ 	.word	0x00000000
.L_9:


//--------------------- .nv.info.triton_poi_fused__native_batch_norm_legit_no_training_add_relu_27 --------------------------
	.section	.nv.info.triton_poi_fused__native_batch_norm_legit_no_training_add_relu_27,"",@"SHT_CUDA_INFO"
	.sectionflags	@""
	.align	4


	//----- nvinfo : EIATTR_CUDA_API_VERSION
	.align		4
        /*0000*/ 	.byte	0x04, 0x37
        /*0002*/ 	.short	(.L_11 - .L_10)
.L_10:
        /*0004*/ 	.word	0x0000007c


	//----- nvinfo : EIATTR_KPARAM_INFO
	.align		4
.L_11:
        /*0008*/ 	.byte	0x04, 0x17
        /*000a*/ 	.short	(.L_13 - .L_12)
.L_12:
        /*000c*/ 	.word	0x00000000
        /*0010*/ 	.short	0x0007
        /*0012*/ 	.short	0x0038
        /*0014*/ 	.byte	0x00, 0xf0, 0x11, 0x00


	//----- nvinfo : EIATTR_KPARAM_INFO
	.align		4
.L_13:
        /*0018*/ 	.byte	0x04, 0x17
        /*001a*/ 	.short	(.L_15 - .L_14)
.L_14:
        /*001c*/ 	.word	0x00000000
        /*0020*/ 	.short	0x0006
        /*0022*/ 	.short	0x0030
        /*0024*/ 	.byte	0x00, 0xf4, 0x21, 0x00


	//----- nvinfo : EIATTR_KPARAM_INFO
	.align		4
.L_15:
        /*0028*/ 	.byte	0x04, 0x17
        /*002a*/ 	.short	(.L_17 - .L_16)
.L_16:
        /*002c*/ 	.word	0x00000000
        /*0030*/ 	.short	0x0005
        /*0032*/ 	.short	0x0028
        /*0034*/ 	.byte	0x00, 0xf4, 0x21, 0x00


	//----- nvinfo : EIATTR_KPARAM_INFO
	.align		4
.L_17:
        /*0038*/ 	.byte	0x04, 0x17
        /*003a*/ 	.short	(.L_19 - .L_18)
.L_18:
        /*003c*/ 	.word	0x00000000
        /*0040*/ 	.short	0x0004
        /*0042*/ 	.short	0x0020
        /*0044*/ 	.byte	0x00, 0xf4, 0x21, 0x00


	//----- nvinfo : EIATTR_KPARAM_INFO
	.align		4
.L_19:
        /*0048*/ 	.byte	0x04, 0x17
        /*004a*/ 	.short	(.L_21 - .L_20)
.L_20:
        /*004c*/ 	.word	0x00000000
        /*0050*/ 	.short	0x0003
        /*0052*/ 	.short	0x0018
        /*0054*/ 	.byte	0x00, 0xf4, 0x21, 0x00


	//----- nvinfo : EIATTR_KPARAM_INFO
	.align		4
.L_21:
        /*0058*/ 	.byte	0x04, 0x17
        /*005a*/ 	.short	(.L_23 - .L_22)
.L_22:
        /*005c*/ 	.word	0x00000000
        /*0060*/ 	.short	0x0002
        /*0062*/ 	.short	0x0010
        /*0064*/ 	.byte	0x00, 0xf4, 0x21, 0x00


	//----- nvinfo : EIATTR_KPARAM_INFO
	.align		4
.L_23:
        /*0068*/ 	.byte	0x04, 0x17
        /*006a*/ 	.short	(.L_25 - .L_24)
.L_24:
        /*006c*/ 	.word	0x00000000
        /*0070*/ 	.short	0x0001
        /*0072*/ 	.short	0x0008
        /*0074*/ 	.byte	0x00, 0xf4, 0x21, 0x00


	//----- nvinfo : EIATTR_KPARAM_INFO
	.align		4
.L_25:
        /*0078*/ 	.byte	0x04, 0x17
        /*007a*/ 	.short	(.L_27 - .L_26)
.L_26:
        /*007c*/ 	.word	0x00000000
        /*0080*/ 	.short	0x0000
        /*0082*/ 	.short	0x0000
        /*0084*/ 	.byte	0x00, 0xf4, 0x21, 0x00


	//----- nvinfo : EIATTR_SPARSE_MMA_MASK
	.align		4
.L_27:
        /*0088*/ 	.byte	0x03, 0x50
        /*008a*/ 	.short	0x0000


	//----- nvinfo : EIATTR_MAXREG_COUNT
	.align		4
        /*008c*/ 	.byte	0x03, 0x1b
        /*008e*/ 	.short	0x00ff


	//----- nvinfo : EIATTR_EXIT_INSTR_OFFSETS
	.align		4
        /*0090*/ 	.byte	0x04, 0x1c
        /*0092*/ 	.short	(.L_29 - .L_28)


	//   ....[0]....
.L_28:
        /*0094*/ 	.word	0x00000420


	//----- nvinfo : EIATTR_REQNTID
	.align		4
.L_29:
        /*0098*/ 	.byte	0x04, 0x10
        /*009a*/ 	.short	(.L_31 - .L_30)
.L_30:
        /*009c*/ 	.word	0x00000080
        /*00a0*/ 	.word	0x00000001
        /*00a4*/ 	.word	0x00000001


	//----- nvinfo : EIATTR_CBANK_PARAM_SIZE
	.align		4
.L_31:
        /*00a8*/ 	.byte	0x03, 0x19
        /*00aa*/ 	.short	0x003c


	//----- nvinfo : EIATTR_PARAM_CBANK
	.align		4
        /*00ac*/ 	.byte	0x04, 0x0a
        /*00ae*/ 	.short	(.L_33 - .L_32)
	.align		4
.L_32:
        /*00b0*/ 	.word	index@(.nv.constant0.triton_poi_fused__native_batch_norm_legit_no_training_add_relu_27)
        /*00b4*/ 	.short	0x0210
        /*00b6*/ 	.short	0x003c


	//----- nvinfo : EIATTR_SW_WAR
	.align		4
.L_33:
        /*00b8*/ 	.byte	0x04, 0x36
        /*00ba*/ 	.short	(.L_35 - .L_34)
.L_34:
        /*00bc*/ 	.word	0x00000008
.L_35:


//--------------------- .nv.callgraph             --------------------------
	.section	.nv.callgraph,"",@"SHT_CUDA_CALLGRAPH"
	.align	4
	.sectionentsize	8
	.align		4
        /*0000*/ 	.word	0x00000000
	.align		4
        /*0004*/ 	.word	0xffffffff
	.align		4
        /*0008*/ 	.word	0x00000000
	.align		4
        /*000c*/ 	.word	0xfffffffe
	.align		4
        /*0010*/ 	.word	0x00000000
	.align		4
        /*0014*/ 	.word	0xfffffffd
	.align		4
        /*0018*/ 	.word	0x00000000
	.align		4
        /*001c*/ 	.word	0xfffffffc


//--------------------- .nv.constant4             --------------------------
	.section	.nv.constant4,"a",@progbits
	.align	8
	.align		8
.nv.constant4:
        /*0000*/ 	.dword	_$_str
	.align		8
        /*0008*/ 	.dword	_$_str_$_2


//--------------------- .text.triton_poi_fused__native_batch_norm_legit_no_training_add_relu_27 --------------------------
	.section	.text.triton_poi_fused__native_batch_norm_legit_no_training_add_relu_27,"ax",@progbits
	.align	128
        .global         triton_poi_fused__native_batch_norm_legit_no_training_add_relu_27
        .type           triton_poi_fused__native_batch_norm_legit_no_training_add_relu_27,@function
        .size           triton_poi_fused__native_batch_norm_legit_no_training_add_relu_27,(.L_x_1 - triton_poi_fused__native_batch_norm_legit_no_training_add_relu_27)
        .other          triton_poi_fused__native_batch_norm_legit_no_training_add_relu_27,@"STO_CUDA_ENTRY STV_DEFAULT"
triton_poi_fused__native_batch_norm_legit_no_training_add_relu_27:
.text.triton_poi_fused__native_batch_norm_legit_no_training_add_relu_27:
[----:B------:R-:W-:Y:S01]  /*0000*/  LDC R1, c[0x0][0x28] ;  /* 0x00000a00ff017b82 */ /* 0x000fe20000000800 */
[----:B------:R-:W1:Y:S07]  /*0010*/  S2R R0, SR_TID.X ;  /* 0x0000000000007919 */ /* 0x000e6e0000002100 */
[----:B------:R-:W2:Y:S01]  /*0020*/  LDC.64 R2, c[0x0][0x220] ;  /* 0x00008800ff027b82 */ /* 0x000ea20000000a00 */
[----:B------:R-:W-:Y:S01]  /*0030*/  ULDC.64 UR4, c[0x0][0x208] ;  /* 0x0000820000047ab9 */ /* 0x000fe20000000a00 */
[----:B------:R-:W3:Y:S06]  /*0040*/  S2R R7, SR_CTAID.X ;  /* 0x0000000000077919 */ /* 0x000eec0000002500 */
[----:B------:R-:W4:Y:S08]  /*0050*/  LDC.64 R8, c[0x0][0x218] ;  /* 0x00008600ff087b82 */ /* 0x000f300000000a00 */
[----:B------:R-:W5:Y:S08]  /*0060*/  LDC.64 R10, c[0x0][0x228] ;  /* 0x00008a00ff0a7b82 */ /* 0x000f700000000a00 */
[----:B------:R-:W5:Y:S01]  /*0070*/  LDC.64 R12, c[0x0][0x230] ;  /* 0x00008c00ff0c7b82 */ /* 0x000f620000000a00 */
[----:B-1----:R-:W-:-:S02]  /*0080*/  SHF.L.U32 R0, R0, 0x1, RZ ;  /* 0x0000000100007819 */ /* 0x002fc400000006ff */
[----:B---3--:R-:W-:Y:S02]  /*0090*/  SHF.R.S32.HI R5, RZ, 0x17, R7 ;  /* 0x00000017ff057819 */ /* 0x008fe40000011407 */
[----:B------:R-:W-:Y:S02]  /*00a0*/  LOP3.LUT R0, R0, 0xfe, RZ, 0xc0, !PT ;  /* 0x000000fe00007812 */ /* 0x000fe400078ec0ff */
[----:B------:R-:W-:Y:S02]  /*00b0*/  SGXT R5, R5, 0x1 ;  /* 0x000000010505781a */ /* 0x000fe40000000200 */
[----:B------:R-:W-:Y:S02]  /*00c0*/  LEA R0, R7, R0, 0x8 ;  /* 0x0000000007007211 */ /* 0x000fe400078e40ff */
[----:B------:R-:W1:Y:S02]  /*00d0*/  LDC.64 R6, c[0x0][0x210] ;  /* 0x00008400ff067b82 */ /* 0x000e640000000a00 */
[----:B------:R-:W-:-:S04]  /*00e0*/  LEA.HI R5, R5, R0, RZ, 0x7 ;  /* 0x0000000005057211 */ /* 0x000fc800078f38ff */
[----:B------:R-:W-:-:S04]  /*00f0*/  LOP3.LUT R5, R5, 0xffffff80, RZ, 0xc0, !PT ;  /* 0xffffff8005057812 */ /* 0x000fc800078ec0ff */
[----:B------:R-:W-:Y:S02]  /*0100*/  IADD3 R15, R0, -R5, RZ ;  /* 0x80000005000f7210 */ /* 0x000fe40007ffe0ff */
[----:B------:R-:W3:Y:S03]  /*0110*/  LDC.64 R4, c[0x0][0x238] ;  /* 0x00008e00ff047b82 */ /* 0x000ee60000000a00 */
[----:B--2---:R-:W-:-:S06]  /*0120*/  IMAD.WIDE R2, R15, 0x4, R2 ;  /* 0x000000040f027825 */ /* 0x004fcc00078e0202 */
[----:B------:R-:W2:Y:S01]  /*0130*/  LDG.E.EL.64 R2, desc[UR4][R2.64] ;  /* 0x0000000402027981 */ /* 0x000ea2000c2e1b00 */
[----:B----4-:R-:W-:-:S04]  /*0140*/  IMAD.WIDE R8, R15, 0x4, R8 ;  /* 0x000000040f087825 */ /* 0x010fc800078e0208 */
[C---:B-1----:R-:W-:Y:S02]  /*0150*/  IMAD.WIDE R6, R0.reuse, 0x4, R6 ;  /* 0x0000000400067825 */ /* 0x042fe400078e0206 */
[----:B------:R-:W4:Y:S02]  /*0160*/  LDG.E.EL.64 R8, desc[UR4][R8.64] ;  /* 0x0000000408087981 */ /* 0x000f24000c2e1b00 */
[C---:B-----5:R-:W-:Y:S02]  /*0170*/  IMAD.WIDE R10, R15.reuse, 0x4, R10 ;  /* 0x000000040f0a7825 */ /* 0x060fe400078e020a */
[----:B------:R-:W4:Y:S02]  /*0180*/  LDG.E.64 R6, desc[UR4][R6.64] ;  /* 0x0000000406067981 */ /* 0x000f24000c1e1b00 */
[----:B0-----:R-:W-:Y:S02]  /*0190*/  IMAD.WIDE R12, R15, 0x4, R12 ;  /* 0x000000040f0c7825 */ /* 0x001fe400078e020c */
[----:B------:R-:W5:Y:S04]  /*01a0*/  LDG.E.EL.64 R10, desc[UR4][R10.64] ;  /* 0x000000040a0a7981 */ /* 0x000f68000c2e1b00 */
[----:B------:R-:W5:Y:S01]  /*01b0*/  LDG.E.EL.64 R12, desc[UR4][R12.64] ;  /* 0x000000040c0c7981 */ /* 0x000f62000c2e1b00 */
[----:B---3--:R-:W-:-:S06]  /*01c0*/  IMAD.WIDE R4, R0, 0x4, R4 ;  /* 0x0000000400047825 */ /* 0x008fcc00078e0204 */
[----:B------:R-:W3:Y:S01]  /*01d0*/  LDG.E.64 R4, desc[UR4][R4.64] ;  /* 0x0000000404047981 */ /* 0x000ee2000c1e1b00 */
[----:B------:R-:W-:Y:S01]  /*01e0*/  HFMA2.MMA R16, -RZ, RZ, 1.625, 0 ;  /* 0x3e800000ff107435 */ /* 0x000fe200000001ff */
[----:B--2---:R-:W-:Y:S01]  /*01f0*/  FADD R2, R2, 9.9999997473787516356e-06 ;  /* 0x3727c5ac02027421 */ /* 0x004fe20000000000 */
[----:B------:R-:W-:-:S03]  /*0200*/  FADD R3, R3, 9.9999997473787516356e-06 ;  /* 0x3727c5ac03037421 */ /* 0x000fc60000000000 */
[----:B------:R-:W0:Y:S08]  /*0210*/  MUFU.SQRT R14, R2 ;  /* 0x00000002000e7308 */ /* 0x000e300000002000 */
[----:B------:R1:W2:Y:S01]  /*0220*/  MUFU.SQRT R15, R3 ;  /* 0x00000003000f7308 */ /* 0x0002a20000002000 */
[C---:B0-----:R-:W-:Y:S02]  /*0230*/  FSETP.GT.AND P0, PT, R14.reuse, 8.50705917302346158658e+37, PT ;  /* 0x7e8000000e00780b */ /* 0x041fe40003f04000 */
[----:B------:R-:W-:Y:S01]  /*0240*/  FSETP.GEU.AND P2, PT, R14, 1.175494350822287508e-38, PT ;  /* 0x008000000e00780b */ /* 0x000fe20003f4e000 */
[----:B-1----:R-:W0:Y:S01]  /*0250*/  LDC.64 R2, c[0x0][0x240] ;  /* 0x00009000ff027b82 */ /* 0x002e220000000a00 */
[----:B--2---:R-:W-:-:S02]  /*0260*/  FSETP.GT.AND P1, PT, R15, 8.50705917302346158658e+37, PT ;  /* 0x7e8000000f00780b */ /* 0x004fc40003f24000 */
[----:B------:R-:W-:-:S07]  /*0270*/  FSETP.GEU.AND P3, PT, R15, 1.175494350822287508e-38, PT ;  /* 0x008000000f00780b */ /* 0x000fce0003f6e000 */
[----:B------:R-:W-:-:S04]  /*0280*/  @P0 FMUL R14, R14, 0.25 ;  /* 0x3e8000000e0e0820 */ /* 0x000fc80000400000 */
[----:B------:R-:W-:Y:S01]  /*0290*/  @!P2 FMUL R14, R14, 16777216 ;  /* 0x4b8000000e0ea820 */ /* 0x000fe20000400000 */
[----:B------:R-:W-:-:S04]  /*02a0*/  @P1 FMUL R15, R15, 0.25 ;  /* 0x3e8000000f0f1820 */ /* 0x000fc80000400000 */
[----:B------:R-:W-:Y:S01]  /*02b0*/  @!P3 FMUL R15, R15, 16777216 ;  /* 0x4b8000000f0fb820 */ /* 0x000fe20000400000 */
[----:B------:R-:W1:Y:S01]  /*02c0*/  MUFU.RCP R14, R14 ;  /* 0x0000000e000e7308 */ /* 0x000e620000001000 */
[----:B------:R-:W-:-:S07]  /*02d0*/  FSEL R17, R16, 1, P0 ;  /* 0x3f80000010117808 */ /* 0x000fce0000000000 */
[----:B------:R-:W2:Y:S01]  /*02e0*/  MUFU.RCP R15, R15 ;  /* 0x0000000f000f7308 */ /* 0x000ea20000001000 */
[----:B------:R-:W-:Y:S01]  /*02f0*/  FSEL R16, R16, 1, P1 ;  /* 0x3f80000010107808 */ /* 0x000fe20000800000 */
[----:B------:R-:W-:-:S04]  /*0300*/  @!P2 FMUL R17, R17, 16777216 ;  /* 0x4b8000001111a820 */ /* 0x000fc80000400000 */
[----:B------:R-:W-:Y:S01]  /*0310*/  @!P3 FMUL R16, R16, 16777216 ;  /* 0x4b8000001010b820 */ /* 0x000fe20000400000 */
[----:B----4-:R-:W-:Y:S01]  /*0320*/  FADD R7, R7, -R9 ;  /* 0x8000000907077221 */ /* 0x010fe20000000000 */
[----:B------:R-:W-:Y:S01]  /*0330*/  FADD R6, R6, -R8 ;  /* 0x8000000806067221 */ /* 0x000fe20000000000 */
[----:B-1----:R-:W-:Y:S01]  /*0340*/  FMUL R17, R14, R17 ;  /* 0x000000110e117220 */ /* 0x002fe20000400000 */
[----:B--2---:R-:W-:-:S03]  /*0350*/  FMUL R16, R15, R16 ;  /* 0x000000100f107220 */ /* 0x004fc60000400000 */
[----:B------:R-:W-:Y:S01]  /*0360*/  FMUL R17, R6, R17 ;  /* 0x0000001106117220 */ /* 0x000fe20000400000 */
[----:B------:R-:W-:-:S03]  /*0370*/  FMUL R16, R7, R16 ;  /* 0x0000001007107220 */ /* 0x000fc60000400000 */
[----:B-----5:R-:W-:Y:S01]  /*0380*/  FFMA R10, R10, R17, R12 ;  /* 0x000000110a0a7223 */ /* 0x020fe2000000000c */
[----:B------:R-:W-:-:S04]  /*0390*/  FFMA R11, R11, R16, R13 ;  /* 0x000000100b0b7223 */ /* 0x000fc8000000000d */
[C---:B------:R-:W-:Y:S02]  /*03a0*/  FSETP.GEU.AND P0, PT, R10.reuse, RZ, PT ;  /* 0x000000ff0a00720b */ /* 0x040fe40003f0e000 */
[C---:B------:R-:W-:Y:S02]  /*03b0*/  FSETP.GEU.AND P1, PT, R11.reuse, RZ, PT ;  /* 0x000000ff0b00720b */ /* 0x040fe40003f2e000 */
[----:B------:R-:W-:Y:S02]  /*03c0*/  FSEL R7, R10, RZ, P0 ;  /* 0x000000ff0a077208 */ /* 0x000fe40000000000 */
[----:B------:R-:W-:Y:S01]  /*03d0*/  FSEL R6, R11, RZ, P1 ;  /* 0x000000ff0b067208 */ /* 0x000fe20000800000 */
[----:B0-----:R-:W-:-:S04]  /*03e0*/  IMAD.WIDE R2, R0, 0x4, R2 ;  /* 0x0000000400027825 */ /* 0x001fc800078e0202 */
[----:B---3--:R-:W-:Y:S01]  /*03f0*/  FADD R4, R4, R7 ;  /* 0x0000000704047221 */ /* 0x008fe20000000000 */
[----:B------:R-:W-:-:S05]  /*0400*/  FADD R5, R5, R6 ;  /* 0x0000000605057221 */ /* 0x000fca0000000000 */
[----:B------:R-:W-:Y:S01]  /*0410*/  STG.E.64 desc[UR4][R2.64], R4 ;  /* 0x0000000402007986 */ /* 0x000fe2000c101b04 */
[----:B------:R-:W-:Y:S05]  /*0420*/  EXIT ;  /* 0x000000000000794d */ /* 0x000fea0003800000 */
.L_x_0:
[----:B------:R-:W-:-:S00]  /*0430*/  BRA `(.L_x_0) ;  /* 0xfffffffc00fc7947 */ /* 0x000fc0000383ffff */
[----:B------:R-:W-:-:S00]  /*0440*/  NOP ;  /* 0x0000000000007918 */ /* 0x000fc00000000000 */
        /* <DEDUP_REMOVED lines=11> */
.L_x_1:


//--------------------- .nv.global.init           --------------------------
	.section	.nv.global.init,"aw",@progbits
.nv.global.init:
	.type		_$_str,@object
	.size		_$_str,(_$_str_$_2 - _$_str)
_$_str:
        /*0000*/ 	.byte	0x5f, 0x5f, 0x43, 0x55, 0x44, 0x41, 0x5f, 0x46, 0x54, 0x5a, 0x00
	.type		_$_str_$_2,@object
	.size		_$_str_$_2,(.L_1 - _$_str_$_2)
_$_str_$_2:
        /*000b*/ 	.byte	0x5f, 0x5f, 0x43, 0x55, 0x44, 0x41, 0x5f, 0x50, 0x52, 0x45, 0x43, 0x5f, 0x53, 0x51, 0x52, 0x54
        /*001b*/ 	.byte	0x00
.L_1:


//--------------------- .nv.constant0.triton_poi_fused__native_batch_norm_legit_no_training_add_relu_27 --------------------------
	.section	.nv.constant0.triton_poi_fused__native_batch_norm_legit_no_training_add_relu_27,"a",@progbits
	.sectionflags	@""
	.align	4
.nv.constant0.triton_poi_fused__native_batch_norm_legit_no_training_add_relu_27:
	.zero		588
